//
// Generated by NVIDIA NVVM Compiler
//
// Compiler Build ID: CL-36424714
// Cuda compilation tools, release 13.0, V13.0.88
// Based on NVVM 20.0.0
//

.version 9.0
.target sm_100
.address_size 64

	// .globl	_Z4LZ77v

.visible .entry _Z4LZ77v()
{


	ret;

}


// ===== COMPILED SASS (sm_100) =====

	.target	sm_100

	.elftype	@"ET_EXEC"


//--------------------- .note.nv.tkinfo           --------------------------
	.section	.note.nv.tkinfo,"",@"SHT_NOTE"
	.sectionflags	@"SHF_NOTE_NV_TKINFO"
	.tkinfo
        /*0018*/ 	.word	0x00000002
        /*0030*/ 	.string	""
        /*0030*/ 	.string	"ptxas"
        /*0030*/ 	.string	"Cuda compilation tools, release 13.0, V13.0.88"
        /*0030*/ 	.string	"Build cuda_13.0.r13.0/compiler.36424714_0"
        /*0030*/ 	.string	"-arch sm_100 -m 64 "



//--------------------- .note.nv.cuinfo           --------------------------
	.section	.note.nv.cuinfo,"",@"SHT_NOTE"
	.sectionflags	@"SHF_NOTE_NV_CUINFO"
        /*0018*/ 	.short	0x0002
        /*001a*/ 	.short	0x0064
        /*001c*/ 	.short	0x0082
	.zero		2


//--------------------- .nv.info                  --------------------------
	.section	.nv.info,"",@"SHT_CUDA_INFO"
	.align	4


	//----- nvinfo : EIATTR_REGCOUNT
	.align		4
        /*0000*/ 	.byte	0x04, 0x2f
        /*0002*/ 	.short	(.L_1 - .L_0)
	.align		4
.L_0:
        /*0004*/ 	.word	index@(_Z4LZ77v)
        /*0008*/ 	.word	0x00000004


	//----- nvinfo : EIATTR_FRAME_SIZE
	.align		4
.L_1:
        /*000c*/ 	.byte	0x04, 0x11
        /*000e*/ 	.short	(.L_3 - .L_2)
	.align		4
.L_2:
        /*0010*/ 	.word	index@(_Z4LZ77v)
        /*0014*/ 	.word	0x00000000


	//----- nvinfo : EIATTR_MIN_STACK_SIZE
	.align		4
.L_3:
        /*0018*/ 	.byte	0x04, 0x12
        /*001a*/ 	.short	(.L_5 - .L_4)
	.align		4
.L_4:
        /*001c*/ 	.word	index@(_Z4LZ77v)
        /*0020*/ 	.word	0x00000000
.L_5:


//--------------------- .nv.compat                --------------------------
	.section	.nv.compat,"",@"SHT_CUDA_COMPAT_INFO"
	.align	4
        /*0000*/ 	.byte	0x02, 0x09, 0x00, 0x00, 0x02, 0x02, 0x01, 0x00, 0x02, 0x05, 0x05, 0x00, 0x03, 0x07, 0x01, 0x01
        /*0010*/ 	.byte	0x02, 0x03, 0x00, 0x00, 0x02, 0x06, 0x01, 0x00, 0x04, 0x0b, 0x08, 0x00, 0x09, 0x00, 0x00, 0x00
        /*0020*/ 	.byte	0x00, 0x00, 0x00, 0x00


//--------------------- .nv.info._Z4LZ77v         --------------------------
	.section	.nv.info._Z4LZ77v,"",@"SHT_CUDA_INFO"
	.sectionflags	@""
	.align	4


	//----- nvinfo : EIATTR_CUDA_API_VERSION
	.align		4
        /*0000*/ 	.byte	0x04, 0x37
        /*0002*/ 	.short	(.L_7 - .L_6)
.L_6:
        /*0004*/ 	.word	0x00000082


	//----- nvinfo : EIATTR_SPARSE_MMA_MASK
	.align		4
.L_7:
        /*0008*/ 	.byte	0x03, 0x50
        /*000a*/ 	.short	0x0000


	//----- nvinfo : EIATTR_MAXREG_COUNT
	.align		4
        /*000c*/ 	.byte	0x03, 0x1b
        /*000e*/ 	.short	0x00ff


	//----- nvinfo : EIATTR_MERCURY_ISA_VERSION
	.align		4
        /*0010*/ 	.byte	0x03, 0x5f
        /*0012*/ 	.short	0x0101


	//----- nvinfo : EIATTR_VRC_CTA_INIT_COUNT
	.align		4
        /*0014*/ 	.byte	0x02, 0x4a
	.zero		1
	.zero		1


	//----- nvinfo : EIATTR_EXIT_INSTR_OFFSETS
	.align		4
        /*0018*/ 	.byte	0x04, 0x1c
        /*001a*/ 	.short	(.L_9 - .L_8)


	//   ....[0]....
.L_8:
        /*001c*/ 	.word	0x00000010


	//----- nvinfo : EIATTR_SW_WAR
	.align		4
.L_9:
        /*0020*/ 	.byte	0x04, 0x36
        /*0022*/ 	.short	(.L_11 - .L_10)
.L_10:
        /*0024*/ 	.word	0x00000008
.L_11:


//--------------------- .nv.callgraph             --------------------------
	.section	.nv.callgraph,"",@"SHT_CUDA_CALLGRAPH"
	.align	4
	.sectionentsize	8
	.align		4
        /*0000*/ 	.word	0x00000000
	.align		4
        /*0004*/ 	.word	0xffffffff
	.align		4
        /*0008*/ 	.word	0x00000000
	.align		4
        /*000c*/ 	.word	0xfffffffe
	.align		4
        /*0010*/ 	.word	0x00000000
	.align		4
        /*0014*/ 	.word	0xfffffffd
	.align		4
        /*0018*/ 	.word	0x00000000
	.align		4
        /*001c*/ 	.word	0xfffffffc


//--------------------- .text._Z4LZ77v            --------------------------
	.section	.text._Z4LZ77v,"ax",@progbits
	.align	128
        .global         _Z4LZ77v
        .type           _Z4LZ77v,@function
        .size           _Z4LZ77v,(.L_x_1 - _Z4LZ77v)
        .other          _Z4LZ77v,@"STO_CUDA_ENTRY STV_DEFAULT"
_Z4LZ77v:
.text._Z4LZ77v:
[----:B------:R-:W-:Y:S01]  /*0000*/  LDC R1, c[0x0][0x37c] ;  /* 0x0000df00ff017b82 */ /* 0x000fe20000000800 */
[----:B------:R-:W-:Y:S05]  /*0010*/  EXIT ;  /* 0x000000000000794d */ /* 0x000fea0003800000 */
.L_x_0:
[----:B------:R-:W-:-:S00]  /*0020*/  BRA `(.L_x_0) ;  /* 0xfffffffc00fc7947 */ /* 0x000fc0000383ffff */
[----:B------:R-:W-:-:S00]  /*0030*/  NOP ;  /* 0x0000000000007918 */ /* 0x000fc00000000000 */
        /* <DEDUP_REMOVED lines=12> */
.L_x_1:


//--------------------- .nv.shared.reserved.0     --------------------------
	.section	.nv.shared.reserved.0,"aw",@nobits
	.weak		__nv_reservedSMEM_offset_0_alias
	.size		__nv_reservedSMEM_offset_0_alias, 0, 64
	.other		__nv_reservedSMEM_offset_0_alias,@"STO_CUDA_RESERVED_SHARED STV_DEFAULT"
__nv_reservedSMEM_offset_0_alias:
	.zero		0
	.zero		64


//--------------------- .nv.constant0._Z4LZ77v    --------------------------
	.section	.nv.constant0._Z4LZ77v,"a",@progbits
	.sectionflags	@""
	.align	4
.nv.constant0._Z4LZ77v:
	.zero		896


//--------------------- SYMBOLS --------------------------

	.type		.nv.reservedSmem.offset0,@object
	.size		.nv.reservedSmem.offset0,0x4
